	.headerflags	@"EF_CUDA_TEXMODE_UNIFIED EF_CUDA_64BIT_ADDRESS EF_CUDA_ACCELERATORS EF_CUDA_SM90 EF_CUDA_VIRTUAL_SM(EF_CUDA_SM90)"
	.elftype	@"ET_EXEC"


//--------------------- .nv.info                  --------------------------
	.section	.nv.info,"",@"SHT_CUDA_INFO"
	.align	4


	//----- nvinfo : EIATTR_REGCOUNT
	.align		4
        /*0000*/ 	.byte	0x04, 0x2f
        /*0002*/ 	.short	(.L_3 - .L_2)
	.align		4
.L_2:
        /*0004*/ 	.word	index@(triton_poi_fused__native_batch_norm_legit_no_training_relu_threshold_backward_7)
        /*0008*/ 	.word	0x00000016


	//----- nvinfo : EIATTR_MIN_STACK_SIZE
	.align		4
.L_3:
        /*000c*/ 	.byte	0x04, 0x12
        /*000e*/ 	.short	(.L_5 - .L_4)
	.align		4
.L_4:
        /*0010*/ 	.word	index@(triton_poi_fused__native_batch_norm_legit_no_training_relu_threshold_backward_7)
        /*0014*/ 	.word	0x00000000


	//----- nvinfo : EIATTR_FRAME_SIZE
	.align		4
.L_5:
        /*0018*/ 	.byte	0x04, 0x11
        /*001a*/ 	.short	(.L_7 - .L_6)
	.align		4
.L_6:
        /*001c*/ 	.word	index@(triton_poi_fused__native_batch_norm_legit_no_training_relu_threshold_backward_7)
        /*0020*/ 	.word	0x00000000


	//----- nvinfo : EIATTR_MIN_STACK_SIZE
	.align		4
.L_7:
        /*0024*/ 	.byte	0x04, 0x12
        /*0026*/ 	.short	(.L_9 - .L_8)
	.align		4
.L_8:
        /*0028*/ 	.word	index@(triton_poi_fused__native_batch_norm_legit_no_training_relu_threshold_backward_7)
        /*002c*/ 	.word	0x00000000
.L_9:


//--------------------- .nv.info.triton_poi_fused__native_batch_norm_legit_no_training_relu_threshold_backward_7 --------------------------
	.section	.nv.info.triton_poi_fused__native_batch_norm_legit_no_training_relu_threshold_backward_7,"",@"SHT_CUDA_INFO"
	.sectionflags	@""
	.align	4


	//----- nvinfo : EIATTR_CUDA_API_VERSION
	.align		4
        /*0000*/ 	.byte	0x04, 0x37
        /*0002*/ 	.short	(.L_11 - .L_10)
.L_10:
        /*0004*/ 	.word	0x0000007c


	//----- nvinfo : EIATTR_KPARAM_INFO
	.align		4
.L_11:
        /*0008*/ 	.byte	0x04, 0x17
        /*000a*/ 	.short	(.L_13 - .L_12)
.L_12:
        /*000c*/ 	.word	0x00000000
        /*0010*/ 	.short	0x0008
        /*0012*/ 	.short	0x003c
        /*0014*/ 	.byte	0x00, 0xf0, 0x11, 0x00


	//----- nvinfo : EIATTR_KPARAM_INFO
	.align		4
.L_13:
        /*0018*/ 	.byte	0x04, 0x17
        /*001a*/ 	.short	(.L_15 - .L_14)
.L_14:
        /*001c*/ 	.word	0x00000000
        /*0020*/ 	.short	0x0007
        /*0022*/ 	.short	0x0038
        /*0024*/ 	.byte	0x00, 0xf0, 0x11, 0x00


	//----- nvinfo : EIATTR_KPARAM_INFO
	.align		4
.L_15:
        /*0028*/ 	.byte	0x04, 0x17
        /*002a*/ 	.short	(.L_17 - .L_16)
.L_16:
        /*002c*/ 	.word	0x00000000
        /*0030*/ 	.short	0x0006
        /*0032*/ 	.short	0x0030
        /*0034*/ 	.byte	0x00, 0xf4, 0x21, 0x00


	//----- nvinfo : EIATTR_KPARAM_INFO
	.align		4
.L_17:
        /*0038*/ 	.byte	0x04, 0x17
        /*003a*/ 	.short	(.L_19 - .L_18)
.L_18:
        /*003c*/ 	.word	0x00000000
        /*0040*/ 	.short	0x0005
        /*0042*/ 	.short	0x0028
        /*0044*/ 	.byte	0x00, 0xf4, 0x21, 0x00


	//----- nvinfo : EIATTR_KPARAM_INFO
	.align		4
.L_19:
        /*0048*/ 	.byte	0x04, 0x17
        /*004a*/ 	.short	(.L_21 - .L_20)
.L_20:
        /*004c*/ 	.word	0x00000000
        /*0050*/ 	.short	0x0004
        /*0052*/ 	.short	0x0020
        /*0054*/ 	.byte	0x00, 0xf4, 0x21, 0x00


	//----- nvinfo : EIATTR_KPARAM_INFO
	.align		4
.L_21:
        /*0058*/ 	.byte	0x04, 0x17
        /*005a*/ 	.short	(.L_23 - .L_22)
.L_22:
        /*005c*/ 	.word	0x00000000
        /*0060*/ 	.short	0x0003
        /*0062*/ 	.short	0x0018
        /*0064*/ 	.byte	0x00, 0xf4, 0x21, 0x00


	//----- nvinfo : EIATTR_KPARAM_INFO
	.align		4
.L_23:
        /*0068*/ 	.byte	0x04, 0x17
        /*006a*/ 	.short	(.L_25 - .L_24)
.L_24:
        /*006c*/ 	.word	0x00000000
        /*0070*/ 	.short	0x0002
        /*0072*/ 	.short	0x0010
        /*0074*/ 	.byte	0x00, 0xf4, 0x21, 0x00


	//----- nvinfo : EIATTR_KPARAM_INFO
	.align		4
.L_25:
        /*0078*/ 	.byte	0x04, 0x17
        /*007a*/ 	.short	(.L_27 - .L_26)
.L_26:
        /*007c*/ 	.word	0x00000000
        /*0080*/ 	.short	0x0001
        /*0082*/ 	.short	0x0008
        /*0084*/ 	.byte	0x00, 0xf4, 0x21, 0x00


	//----- nvinfo : EIATTR_KPARAM_INFO
	.align		4
.L_27:
        /*0088*/ 	.byte	0x04, 0x17
        /*008a*/ 	.short	(.L_29 - .L_28)
.L_28:
        /*008c*/ 	.word	0x00000000
        /*0090*/ 	.short	0x0000
        /*0092*/ 	.short	0x0000
        /*0094*/ 	.byte	0x00, 0xf4, 0x21, 0x00


	//----- nvinfo : EIATTR_SPARSE_MMA_MASK
	.align		4
.L_29:
        /*0098*/ 	.byte	0x03, 0x50
        /*009a*/ 	.short	0x0000


	//----- nvinfo : EIATTR_MAXREG_COUNT
	.align		4
        /*009c*/ 	.byte	0x03, 0x1b
        /*009e*/ 	.short	0x00ff


	//----- nvinfo : EIATTR_EXIT_INSTR_OFFSETS
	.align		4
        /*00a0*/ 	.byte	0x04, 0x1c
        /*00a2*/ 	.short	(.L_31 - .L_30)


	//   ....[0]....
.L_30:
        /*00a4*/ 	.word	0x00000600


	//   ....[1]....
        /*00a8*/ 	.word	0x00000620


	//----- nvinfo : EIATTR_REQNTID
	.align		4
.L_31:
        /*00ac*/ 	.byte	0x04, 0x10
        /*00ae*/ 	.short	(.L_33 - .L_32)
.L_32:
        /*00b0*/ 	.word	0x00000080
        /*00b4*/ 	.word	0x00000001
        /*00b8*/ 	.word	0x00000001


	//----- nvinfo : EIATTR_CBANK_PARAM_SIZE
	.align		4
.L_33:
        /*00bc*/ 	.byte	0x03, 0x19
        /*00be*/ 	.short	0x0040


	//----- nvinfo : EIATTR_PARAM_CBANK
	.align		4
        /*00c0*/ 	.byte	0x04, 0x0a
        /*00c2*/ 	.short	(.L_35 - .L_34)
	.align		4
.L_34:
        /*00c4*/ 	.word	index@(.nv.constant0.triton_poi_fused__native_batch_norm_legit_no_training_relu_threshold_backward_7)
        /*00c8*/ 	.short	0x0210
        /*00ca*/ 	.short	0x0040


	//----- nvinfo : EIATTR_SW_WAR
	.align		4
.L_35:
        /*00cc*/ 	.byte	0x04, 0x36
        /*00ce*/ 	.short	(.L_37 - .L_36)
.L_36:
        /*00d0*/ 	.word	0x00000008
.L_37:


//--------------------- .nv.callgraph             --------------------------
	.section	.nv.callgraph,"",@"SHT_CUDA_CALLGRAPH"
	.align	4
	.sectionentsize	8
	.align		4
        /*0000*/ 	.word	0x00000000
	.align		4
        /*0004*/ 	.word	0xffffffff
	.align		4
        /*0008*/ 	.word	0x00000000
	.align		4
        /*000c*/ 	.word	0xfffffffe
	.align		4
        /*0010*/ 	.word	0x00000000
	.align		4
        /*0014*/ 	.word	0xfffffffd
	.align		4
        /*0018*/ 	.word	0x00000000
	.align		4
        /*001c*/ 	.word	0xfffffffc


//--------------------- .nv.constant4             --------------------------
	.section	.nv.constant4,"a",@progbits
	.align	8
	.align		8
.nv.constant4:
        /*0000*/ 	.dword	_$_str
	.align		8
        /*0008*/ 	.dword	_$_str_$_2


//--------------------- .text.triton_poi_fused__native_batch_norm_legit_no_training_relu_threshold_backward_7 --------------------------
	.section	.text.triton_poi_fused__native_batch_norm_legit_no_training_relu_threshold_backward_7,"ax",@progbits
	.sectionflags	@"SHF_BARRIERS=1"
	.align	128
        .global         triton_poi_fused__native_batch_norm_legit_no_training_relu_threshold_backward_7
        .type           triton_poi_fused__native_batch_norm_legit_no_training_relu_threshold_backward_7,@function
        .size           triton_poi_fused__native_batch_norm_legit_no_training_relu_threshold_backward_7,(.L_x_1 - triton_poi_fused__native_batch_norm_legit_no_training_relu_threshold_backward_7)
        .other          triton_poi_fused__native_batch_norm_legit_no_training_relu_threshold_backward_7,@"STO_CUDA_ENTRY STV_DEFAULT"
triton_poi_fused__native_batch_norm_legit_no_training_relu_threshold_backward_7:
.text.triton_poi_fused__native_batch_norm_legit_no_training_relu_threshold_backward_7:
[----:B------:R-:W0:Y:S01]  /*0000*/  LDC R1, c[0x0][0x28] ;  /* 0x00000a00ff017b82 */ /* 0x000e220000000800 */
[----:B------:R-:W1:Y:S07]  /*0010*/  S2R R12, SR_TID.X ;  /* 0x00000000000c7919 */ /* 0x000e6e0000002100 */
[----:B------:R-:W2:Y:S01]  /*0020*/  LDC.64 R4, c[0x0][0x220] ;  /* 0x00008800ff047b82 */ /* 0x000ea20000000a00 */
[----:B------:R-:W-:Y:S01]  /*0030*/  ULDC.64 UR6, c[0x0][0x208] ;  /* 0x0000820000067ab9 */ /* 0x000fe20000000a00 */
[----:B------:R-:W3:Y:S01]  /*0040*/  S2R R0, SR_CTAID.Y ;  /* 0x0000000000007919 */ /* 0x000ee20000002600 */
[----:B------:R-:W4:Y:S05]  /*0050*/  S2R R7, SR_CTAID.X ;  /* 0x0000000000077919 */ /* 0x000f2a0000002500 */
[----:B------:R-:W5:Y:S08]  /*0060*/  LDC.64 R14, c[0x0][0x218] ;  /* 0x00008600ff0e7b82 */ /* 0x000f700000000a00 */
[----:B------:R-:W4:Y:S08]  /*0070*/  LDC.64 R18, c[0x0][0x210] ;  /* 0x00008400ff127b82 */ /* 0x000f300000000a00 */
[----:B------:R-:W5:Y:S01]  /*0080*/  LDC.64 R8, c[0x0][0x228] ;  /* 0x00008a00ff087b82 */ /* 0x000f620000000a00 */
[----:B-1----:R-:W-:-:S07]  /*0090*/  IMAD.SHL.U32 R13, R12, 0x2, RZ ;  /* 0x000000020c0d7824 */ /* 0x002fce00078e00ff */
[----:B------:R-:W1:Y:S01]  /*00a0*/  LDC.64 R10, c[0x0][0x230] ;  /* 0x00008c00ff0a7b82 */ /* 0x000e620000000a00 */
[--C-:B---3--:R-:W-:Y:S02]  /*00b0*/  SHF.R.S32.HI R2, RZ, 0x17, R0.reuse ;  /* 0x00000017ff027819 */ /* 0x108fe40000011400 */
[----:B------:R-:W-:Y:S02]  /*00c0*/  LOP3.LUT R13, R13, 0xfe, RZ, 0xc0, !PT ;  /* 0x000000fe0d0d7812 */ /* 0x000fe400078ec0ff */
[----:B------:R-:W-:Y:S02]  /*00d0*/  SGXT R2, R2, 0x1 ;  /* 0x000000010202781a */ /* 0x000fe40000000200 */
[----:B------:R-:W-:-:S04]  /*00e0*/  PRMT R17, R13, 0x6540, R0 ;  /* 0x000065400d117816 */ /* 0x000fc80000000000 */
[----:B------:R-:W-:-:S04]  /*00f0*/  LEA.HI R2, R2, R17, RZ, 0x8 ;  /* 0x0000001102027211 */ /* 0x000fc800078f40ff */
[----:B------:R-:W-:-:S05]  /*0100*/  LOP3.LUT R6, R2, 0xffffff00, RZ, 0xc0, !PT ;  /* 0xffffff0002067812 */ /* 0x000fca00078ec0ff */
[----:B------:R-:W-:-:S04]  /*0110*/  IMAD.IADD R17, R17, 0x1, -R6 ;  /* 0x0000000111117824 */ /* 0x000fc800078e0a06 */
[----:B--2---:R-:W-:-:S06]  /*0120*/  IMAD.WIDE R4, R17, 0x4, R4 ;  /* 0x0000000411047825 */ /* 0x004fcc00078e0204 */
[----:B------:R-:W2:Y:S01]  /*0130*/  LDG.E.EL.64 R4, desc[UR6][R4.64] ;  /* 0x0000000604047981 */ /* 0x000ea2000c2e1b00 */
[----:B------:R-:W-:Y:S01]  /*0140*/  IMAD.SHL.U32 R2, R2, 0x10, RZ ;  /* 0x0000001002027824 */ /* 0x000fe200078e00ff */
[C---:B----4-:R-:W-:Y:S01]  /*0150*/  ISETP.GE.AND P0, PT, R7.reuse, 0x10, PT ;  /* 0x000000100700780c */ /* 0x050fe20003f06270 */
[----:B------:R-:W-:Y:S02]  /*0160*/  IMAD R6, R7, 0x100, R17 ;  /* 0x0000010007067824 */ /* 0x000fe400078e0211 */
[----:B-----5:R-:W-:Y:S01]  /*0170*/  IMAD.WIDE R14, R17, 0x4, R14 ;  /* 0x00000004110e7825 */ /* 0x020fe200078e020e */
[----:B------:R-:W-:-:S05]  /*0180*/  LOP3.LUT R3, R2, 0xfffff000, RZ, 0xc0, !PT ;  /* 0xfffff00002037812 */ /* 0x000fca00078ec0ff */
[----:B------:R-:W-:Y:S01]  /*0190*/  IMAD.IADD R6, R6, 0x1, R3 ;  /* 0x0000000106067824 */ /* 0x000fe200078e0203 */
[----:B------:R-:W-:Y:S01]  /*01a0*/  CS2R R2, SRZ ;  /* 0x0000000000027805 */ /* 0x000fe2000001ff00 */
[----:B------:R-:W3:Y:S02]  /*01b0*/  LDG.E.EL.64 R14, desc[UR6][R14.64] ;  /* 0x000000060e0e7981 */ /* 0x000ee4000c2e1b00 */
[----:B0-----:R-:W-:-:S05]  /*01c0*/  IMAD.WIDE R18, R6, 0x4, R18 ;  /* 0x0000000406127825 */ /* 0x001fca00078e0212 */
[----:B------:R-:W3:Y:S01]  /*01d0*/  @!P0 LDG.E.EL.64 R2, desc[UR6][R18.64] ;  /* 0x0000000612028981 */ /* 0x000ee2000c2e1b00 */
[----:B------:R-:W-:-:S04]  /*01e0*/  IMAD.WIDE R8, R17, 0x4, R8 ;  /* 0x0000000411087825 */ /* 0x000fc800078e0208 */
[----:B-1----:R-:W-:Y:S02]  /*01f0*/  IMAD.WIDE R10, R17, 0x4, R10 ;  /* 0x00000004110a7825 */ /* 0x002fe400078e020a */
[----:B------:R-:W4:Y:S04]  /*0200*/  LDG.E.EL.64 R8, desc[UR6][R8.64] ;  /* 0x0000000608087981 */ /* 0x000f28000c2e1b00 */
[----:B------:R-:W4:Y:S01]  /*0210*/  LDG.E.EL.64 R10, desc[UR6][R10.64] ;  /* 0x000000060a0a7981 */ /* 0x000f22000c2e1b00 */
[----:B------:R-:W0:Y:S01]  /*0220*/  S2UR UR5, SR_CgaCtaId ;  /* 0x00000000000579c3 */ /* 0x000e220000008800 */
[----:B------:R-:W-:Y:S02]  /*0230*/  UMOV UR4, 0x400 ;  /* 0x0000040000047882 */ /* 0x000fe40000000000 */
[----:B0-----:R-:W-:-:S06]  /*0240*/  UPRMT UR4, UR5, 0x654, UR4 ;  /* 0x0000065405047896 */ /* 0x001fcc0008000004 */
[----:B------:R-:W-:Y:S01]  /*0250*/  LEA R13, R13, UR4, 0x3 ;  /* 0x000000040d0d7c11 */ /* 0x000fe2000f8e18ff */
[----:B--2---:R-:W-:Y:S01]  /*0260*/  FADD R4, R4, 9.9999997473787516356e-06 ;  /* 0x3727c5ac04047421 */ /* 0x004fe20000000000 */
[----:B------:R-:W-:-:S03]  /*0270*/  FADD R5, R5, 9.9999997473787516356e-06 ;  /* 0x3727c5ac05057421 */ /* 0x000fc60000000000 */
[----:B------:R-:W0:Y:S08]  /*0280*/  MUFU.SQRT R16, R4 ;  /* 0x0000000400107308 */ /* 0x000e300000002000 */
[----:B------:R-:W1:Y:S01]  /*0290*/  MUFU.SQRT R17, R5 ;  /* 0x0000000500117308 */ /* 0x000e620000002000 */
[C---:B0-----:R-:W-:Y:S02]  /*02a0*/  FSETP.GT.AND P1, PT, R16.reuse, 8.50705917302346158658e+37, PT ;  /* 0x7e8000001000780b */ /* 0x041fe40003f24000 */
[----:B------:R-:W-:-:S02]  /*02b0*/  FSETP.GEU.AND P3, PT, R16, 1.175494350822287508e-38, PT ;  /* 0x008000001000780b */ /* 0x000fc40003f6e000 */
[C---:B-1----:R-:W-:Y:S02]  /*02c0*/  FSETP.GT.AND P2, PT, R17.reuse, 8.50705917302346158658e+37, PT ;  /* 0x7e8000001100780b */ /* 0x042fe40003f44000 */
[----:B------:R-:W-:-:S07]  /*02d0*/  FSETP.GEU.AND P4, PT, R17, 1.175494350822287508e-38, PT ;  /* 0x008000001100780b */ /* 0x000fce0003f8e000 */
[----:B------:R-:W-:Y:S01]  /*02e0*/  @P1 FMUL R16, R16, 0.25 ;  /* 0x3e80000010101820 */ /* 0x000fe20000400000 */
[----:B------:R-:W-:-:S03]  /*02f0*/  HFMA2.MMA R4, -RZ, RZ, 1.625, 0 ;  /* 0x3e800000ff047435 */ /* 0x000fc600000001ff */
[----:B------:R-:W-:Y:S01]  /*0300*/  @!P3 FMUL R16, R16, 16777216 ;  /* 0x4b8000001010b820 */ /* 0x000fe20000400000 */
[----:B------:R-:W-:-:S04]  /*0310*/  @P2 FMUL R17, R17, 0.25 ;  /* 0x3e80000011112820 */ /* 0x000fc80000400000 */
[----:B------:R-:W-:Y:S01]  /*0320*/  @!P4 FMUL R17, R17, 16777216 ;  /* 0x4b8000001111c820 */ /* 0x000fe20000400000 */
[----:B------:R-:W0:Y:S01]  /*0330*/  MUFU.RCP R16, R16 ;  /* 0x0000001000107308 */ /* 0x000e220000001000 */
[----:B------:R-:W-:-:S07]  /*0340*/  FSEL R5, R4, 1, P1 ;  /* 0x3f80000004057808 */ /* 0x000fce0000800000 */
[----:B------:R-:W1:Y:S01]  /*0350*/  MUFU.RCP R17, R17 ;  /* 0x0000001100117308 */ /* 0x000e620000001000 */
[----:B------:R-:W-:Y:S01]  /*0360*/  FSEL R4, R4, 1, P2 ;  /* 0x3f80000004047808 */ /* 0x000fe20001000000 */
[----:B------:R-:W-:-:S04]  /*0370*/  @!P3 FMUL R5, R5, 16777216 ;  /* 0x4b8000000505b820 */ /* 0x000fc80000400000 */
[----:B------:R-:W-:Y:S01]  /*0380*/  @!P4 FMUL R4, R4, 16777216 ;  /* 0x4b8000000404c820 */ /* 0x000fe20000400000 */
[----:B---3--:R-:W-:Y:S01]  /*0390*/  FADD R2, -R14, R2 ;  /* 0x000000020e027221 */ /* 0x008fe20000000100 */
[----:B0-----:R-:W-:Y:S01]  /*03a0*/  FMUL R5, R16, R5 ;  /* 0x0000000510057220 */ /* 0x001fe20000400000 */
[----:B------:R-:W-:Y:S01]  /*03b0*/  FADD R3, -R15, R3 ;  /* 0x000000030f037221 */ /* 0x000fe20000000100 */
[----:B-1----:R-:W-:Y:S02]  /*03c0*/  FMUL R4, R17, R4 ;  /* 0x0000000411047220 */ /* 0x002fe40000400000 */
[----:B------:R-:W-:Y:S02]  /*03d0*/  FMUL R5, R5, R2 ;  /* 0x0000000205057220 */ /* 0x000fe40000400000 */
[----:B------:R-:W-:Y:S02]  /*03e0*/  FMUL R4, R4, R3 ;  /* 0x0000000304047220 */ /* 0x000fe40000400000 */
[----:B----4-:R-:W-:-:S02]  /*03f0*/  FFMA R8, R8, R5, R10 ;  /* 0x0000000508087223 */ /* 0x010fc4000000000a */
[----:B------:R-:W-:-:S03]  /*0400*/  FFMA R4, R9, R4, R11 ;  /* 0x0000000409047223 */ /* 0x000fc6000000000b */
[----:B------:R-:W-:Y:S02]  /*0410*/  FSETP.GEU.AND P1, PT, R8, RZ, PT ;  /* 0x000000ff0800720b */ /* 0x000fe40003f2e000 */
[----:B------:R-:W-:Y:S02]  /*0420*/  FSETP.GEU.AND P2, PT, R4, RZ, PT ;  /* 0x000000ff0400720b */ /* 0x000fe40003f4e000 */
[----:B------:R-:W-:Y:S02]  /*0430*/  LOP3.LUT R5, R12, 0x7f, RZ, 0xc0, !PT ;  /* 0x0000007f0c057812 */ /* 0x000fe400078ec0ff */
[----:B------:R-:W-:Y:S02]  /*0440*/  FSEL R12, R8, RZ, P1 ;  /* 0x000000ff080c7208 */ /* 0x000fe40000800000 */
[----:B------:R-:W-:-:S03]  /*0450*/  FSEL R10, R4, RZ, P2 ;  /* 0x000000ff040a7208 */ /* 0x000fc60001000000 */
[----:B------:R-:W-:Y:S04]  /*0460*/  STS [R13], R12 ;  /* 0x0000000c0d007388 */ /* 0x000fe80000000800 */
[----:B------:R-:W-:Y:S01]  /*0470*/  STS [R13+0x8], R10 ;  /* 0x0000080a0d007388 */ /* 0x000fe20000000800 */
[C---:B------:R-:W-:Y:S02]  /*0480*/  LOP3.LUT R2, R5.reuse, 0x80, RZ, 0xfc, !PT ;  /* 0x0000008005027812 */ /* 0x040fe400078efcff */
[----:B------:R-:W-:Y:S01]  /*0490*/  LEA R8, R5, UR4, 0x3 ;  /* 0x0000000405087c11 */ /* 0x000fe2000f8e18ff */
[----:B------:R-:W-:Y:S01]  /*04a0*/  BAR.SYNC.DEFER_BLOCKING 0x0 ;  /* 0x0000000000007b1d */ /* 0x000fe20000010000 */
[----:B------:R-:W-:-:S07]  /*04b0*/  LEA R9, R2, UR4, 0x3 ;  /* 0x0000000402097c11 */ /* 0x000fce000f8e18ff */
[----:B------:R-:W0:Y:S01]  /*04c0*/  LDC.64 R2, c[0x0][0x238] ;  /* 0x00008e00ff027b82 */ /* 0x000e220000000a00 */
[----:B------:R-:W-:Y:S01]  /*04d0*/  IMAD.SHL.U32 R4, R0, 0x100, RZ ;  /* 0x0000010000047824 */ /* 0x000fe200078e00ff */
[----:B------:R-:W-:Y:S01]  /*04e0*/  FSETP.GTU.AND P2, PT, R12, RZ, PT ;  /* 0x000000ff0c00720b */ /* 0x000fe20003f4c000 */
[----:B------:R-:W-:Y:S01]  /*04f0*/  ULDC.64 UR4, c[0x0][0x240] ;  /* 0x0000900000047ab9 */ /* 0x000fe20000000a00 */
[----:B------:R-:W1:Y:S04]  /*0500*/  LDS R11, [R8] ;  /* 0x00000000080b7984 */ /* 0x000e680000000800 */
[----:B------:R2:W3:Y:S01]  /*0510*/  LDS R15, [R9] ;  /* 0x00000000090f7984 */ /* 0x0004e20000000800 */
[----:B------:R-:W-:Y:S02]  /*0520*/  PRMT R0, R5, 0x6540, R0 ;  /* 0x0000654005007816 */ /* 0x000fe40000000000 */
[----:B------:R-:W-:-:S02]  /*0530*/  LOP3.LUT R4, R4, 0x80, R5, 0xfe, !PT ;  /* 0x0000008004047812 */ /* 0x000fc400078efe05 */
[----:B------:R-:W-:Y:S01]  /*0540*/  FSETP.GTU.AND P1, PT, R10, RZ, PT ;  /* 0x000000ff0a00720b */ /* 0x000fe20003f2c000 */
[----:B------:R-:W-:Y:S01]  /*0550*/  IMAD R5, R0, 0x10, R7 ;  /* 0x0000001000057824 */ /* 0x000fe200078e0207 */
[----:B------:R-:W-:Y:S02]  /*0560*/  LEA R7, R4, R7, 0x4 ;  /* 0x0000000704077211 */ /* 0x000fe400078e20ff */
[----:B------:R-:W-:Y:S01]  /*0570*/  SEL R0, RZ, 0x1, P2 ;  /* 0x00000001ff007807 */ /* 0x000fe20001000000 */
[--C-:B0-----:R-:W-:Y:S01]  /*0580*/  IMAD.WIDE R4, R5, 0x4, R2.reuse ;  /* 0x0000000405047825 */ /* 0x101fe200078e0202 */
[----:B--2---:R-:W-:Y:S02]  /*0590*/  SEL R9, RZ, 0x100, P1 ;  /* 0x00000100ff097807 */ /* 0x004fe40000800000 */
[----:B------:R-:W-:Y:S01]  /*05a0*/  IADD3 R8, P1, R6, UR4, RZ ;  /* 0x0000000406087c10 */ /* 0x000fe2000ff3e0ff */
[----:B------:R-:W-:-:S04]  /*05b0*/  IMAD.WIDE R2, R7, 0x4, R2 ;  /* 0x0000000407027825 */ /* 0x000fc800078e0202 */
[----:B------:R-:W-:Y:S01]  /*05c0*/  IMAD.IADD R7, R0, 0x1, R9 ;  /* 0x0000000100077824 */ /* 0x000fe200078e0209 */
[----:B------:R-:W-:Y:S01]  /*05d0*/  LEA.HI.X.SX32 R9, R6, UR5, 0x1, P1 ;  /* 0x0000000506097c11 */ /* 0x000fe200088f0eff */
[----:B-1----:R0:W-:Y:S04]  /*05e0*/  @!P0 STG.E desc[UR6][R4.64], R11 ;  /* 0x0000000b04008986 */ /* 0x0021e8000c101906 */
[----:B---3--:R0:W-:Y:S02]  /*05f0*/  @!P0 STG.E desc[UR6][R2.64], R15 ;  /* 0x0000000f02008986 */ /* 0x0081e4000c101906 */
[----:B0-----:R-:W-:Y:S05]  /*0600*/  @P0 EXIT ;  /* 0x000000000000094d */ /* 0x001fea0003800000 */
[----:B------:R-:W-:Y:S01]  /*0610*/  STG.E.U16 desc[UR6][R8.64], R7 ;  /* 0x0000000708007986 */ /* 0x000fe2000c101506 */
[----:B------:R-:W-:Y:S05]  /*0620*/  EXIT ;  /* 0x000000000000794d */ /* 0x000fea0003800000 */
.L_x_0:
[----:B------:R-:W-:-:S00]  /*0630*/  BRA `(.L_x_0) ;  /* 0xfffffffc00fc7947 */ /* 0x000fc0000383ffff */
[----:B------:R-:W-:-:S00]  /*0640*/  NOP ;  /* 0x0000000000007918 */ /* 0x000fc00000000000 */
        /* <DEDUP_REMOVED lines=11> */
.L_x_1:


//--------------------- .nv.global.init           --------------------------
	.section	.nv.global.init,"aw",@progbits
.nv.global.init:
	.type		_$_str,@object
	.size		_$_str,(_$_str_$_2 - _$_str)
_$_str:
        /*0000*/ 	.byte	0x5f, 0x5f, 0x43, 0x55, 0x44, 0x41, 0x5f, 0x46, 0x54, 0x5a, 0x00
	.type		_$_str_$_2,@object
	.size		_$_str_$_2,(.L_1 - _$_str_$_2)
_$_str_$_2:
        /*000b*/ 	.byte	0x5f, 0x5f, 0x43, 0x55, 0x44, 0x41, 0x5f, 0x50, 0x52, 0x45, 0x43, 0x5f, 0x53, 0x51, 0x52, 0x54
        /*001b*/ 	.byte	0x00
.L_1:


//--------------------- .nv.shared.triton_poi_fused__native_batch_norm_legit_no_training_relu_threshold_backward_7 --------------------------
	.section	.nv.shared.triton_poi_fused__native_batch_norm_legit_no_training_relu_threshold_backward_7,"aw",@nobits
	.sectionflags	@""
	.align	16
	.zero		1024


//--------------------- .nv.constant0.triton_poi_fused__native_batch_norm_legit_no_training_relu_threshold_backward_7 --------------------------
	.section	.nv.constant0.triton_poi_fused__native_batch_norm_legit_no_training_relu_threshold_backward_7,"a",@progbits
	.sectionflags	@""
	.align	4
.nv.constant0.triton_poi_fused__native_batch_norm_legit_no_training_relu_threshold_backward_7:
	.zero		592
